//
// Generated by NVIDIA NVVM Compiler
//
// Compiler Build ID: CL-36424714
// Cuda compilation tools, release 13.0, V13.0.88
// Based on NVVM 20.0.0
//

.version 9.0
.target sm_100
.address_size 64

	// .globl	_Z17big_reduce_kernelPKjPjm
.shared .align 4 .b8 _ZZ15blockReduceHashjE11warpResults[128];

.visible .entry _Z17big_reduce_kernelPKjPjm(
	.param .u64 .ptr .align 1 _Z17big_reduce_kernelPKjPjm_param_0,
	.param .u64 .ptr .align 1 _Z17big_reduce_kernelPKjPjm_param_1,
	.param .u64 _Z17big_reduce_kernelPKjPjm_param_2
)
{
	.reg .pred 	%p<24>;
	.reg .b32 	%r<253>;
	.reg .b64 	%rd<24>;

	ld.param.u64 	%rd1, [_Z17big_reduce_kernelPKjPjm_param_0];
	ld.param.u64 	%rd2, [_Z17big_reduce_kernelPKjPjm_param_1];
	ld.param.u64 	%rd3, [_Z17big_reduce_kernelPKjPjm_param_2];
	shr.u64 	%rd4, %rd3, 2;
	cvt.u32.u64 	%r31, %rd4;
	mov.u32 	%r32, %nctaid.x;
	add.s32 	%r33, %r32, %r31;
	add.s32 	%r34, %r33, -1;
	div.u32 	%r35, %r34, %r32;
	mov.u32 	%r1, %ctaid.x;
	mul.lo.s32 	%r36, %r35, %r1;
	add.s32 	%r37, %r36, %r35;
	min.u32 	%r2, %r37, %r31;
	mov.u32 	%r3, %tid.x;
	add.s32 	%r249, %r36, %r3;
	setp.ge.u32 	%p1, %r249, %r2;
	mov.b32 	%r251, 0;
	@%p1 bra 	$L__BB0_10;
	mov.b32 	%r251, 0;
	mov.u32 	%r5, %ntid.x;
$L__BB0_2:
	.pragma "nounroll";
	mul.wide.u32 	%rd6, %r249, 16;
	add.s64 	%rd5, %rd1, %rd6;
	// begin inline asm
	ld.global.nc.v4.u32 {%r39,%r40,%r41,%r42}, [%rd5];
	// end inline asm
	add.s32 	%r43, %r39, -1640531535;
	xor.b32  	%r44, %r43, %r251;
	shf.l.wrap.b32 	%r45, %r44, %r44, 7;
	mul.lo.s32 	%r46, %r45, -2048144789;
	add.s32 	%r47, %r40, -1640531535;
	xor.b32  	%r48, %r46, %r47;
	shf.l.wrap.b32 	%r49, %r48, %r48, 7;
	mul.lo.s32 	%r50, %r49, -2048144789;
	add.s32 	%r51, %r41, -1640531535;
	xor.b32  	%r52, %r50, %r51;
	shf.l.wrap.b32 	%r53, %r52, %r52, 7;
	mul.lo.s32 	%r54, %r53, -2048144789;
	add.s32 	%r55, %r42, -1640531535;
	xor.b32  	%r56, %r54, %r55;
	shf.l.wrap.b32 	%r57, %r56, %r56, 7;
	mul.lo.s32 	%r251, %r57, -2048144789;
	add.s32 	%r9, %r249, %r5;
	setp.ge.u32 	%p2, %r9, %r2;
	@%p2 bra 	$L__BB0_10;
	mul.wide.u32 	%rd8, %r9, 16;
	add.s64 	%rd7, %rd1, %rd8;
	// begin inline asm
	ld.global.nc.v4.u32 {%r58,%r59,%r60,%r61}, [%rd7];
	// end inline asm
	add.s32 	%r62, %r58, -1640531535;
	xor.b32  	%r63, %r62, %r251;
	shf.l.wrap.b32 	%r64, %r63, %r63, 7;
	mul.lo.s32 	%r65, %r64, -2048144789;
	add.s32 	%r66, %r59, -1640531535;
	xor.b32  	%r67, %r65, %r66;
	shf.l.wrap.b32 	%r68, %r67, %r67, 7;
	mul.lo.s32 	%r69, %r68, -2048144789;
	add.s32 	%r70, %r60, -1640531535;
	xor.b32  	%r71, %r69, %r70;
	shf.l.wrap.b32 	%r72, %r71, %r71, 7;
	mul.lo.s32 	%r73, %r72, -2048144789;
	add.s32 	%r74, %r61, -1640531535;
	xor.b32  	%r75, %r73, %r74;
	shf.l.wrap.b32 	%r76, %r75, %r75, 7;
	mul.lo.s32 	%r251, %r76, -2048144789;
	add.s32 	%r11, %r9, %r5;
	setp.ge.u32 	%p3, %r11, %r2;
	@%p3 bra 	$L__BB0_10;
	mul.wide.u32 	%rd10, %r11, 16;
	add.s64 	%rd9, %rd1, %rd10;
	// begin inline asm
	ld.global.nc.v4.u32 {%r77,%r78,%r79,%r80}, [%rd9];
	// end inline asm
	add.s32 	%r81, %r77, -1640531535;
	xor.b32  	%r82, %r81, %r251;
	shf.l.wrap.b32 	%r83, %r82, %r82, 7;
	mul.lo.s32 	%r84, %r83, -2048144789;
	add.s32 	%r85, %r78, -1640531535;
	xor.b32  	%r86, %r84, %r85;
	shf.l.wrap.b32 	%r87, %r86, %r86, 7;
	mul.lo.s32 	%r88, %r87, -2048144789;
	add.s32 	%r89, %r79, -1640531535;
	xor.b32  	%r90, %r88, %r89;
	shf.l.wrap.b32 	%r91, %r90, %r90, 7;
	mul.lo.s32 	%r92, %r91, -2048144789;
	add.s32 	%r93, %r80, -1640531535;
	xor.b32  	%r94, %r92, %r93;
	shf.l.wrap.b32 	%r95, %r94, %r94, 7;
	mul.lo.s32 	%r251, %r95, -2048144789;
	add.s32 	%r13, %r11, %r5;
	setp.ge.u32 	%p4, %r13, %r2;
	@%p4 bra 	$L__BB0_10;
	mul.wide.u32 	%rd12, %r13, 16;
	add.s64 	%rd11, %rd1, %rd12;
	// begin inline asm
	ld.global.nc.v4.u32 {%r96,%r97,%r98,%r99}, [%rd11];
	// end inline asm
	add.s32 	%r100, %r96, -1640531535;
	xor.b32  	%r101, %r100, %r251;
	shf.l.wrap.b32 	%r102, %r101, %r101, 7;
	mul.lo.s32 	%r103, %r102, -2048144789;
	add.s32 	%r104, %r97, -1640531535;
	xor.b32  	%r105, %r103, %r104;
	shf.l.wrap.b32 	%r106, %r105, %r105, 7;
	mul.lo.s32 	%r107, %r106, -2048144789;
	add.s32 	%r108, %r98, -1640531535;
	xor.b32  	%r109, %r107, %r108;
	shf.l.wrap.b32 	%r110, %r109, %r109, 7;
	mul.lo.s32 	%r111, %r110, -2048144789;
	add.s32 	%r112, %r99, -1640531535;
	xor.b32  	%r113, %r111, %r112;
	shf.l.wrap.b32 	%r114, %r113, %r113, 7;
	mul.lo.s32 	%r251, %r114, -2048144789;
	add.s32 	%r15, %r13, %r5;
	setp.ge.u32 	%p5, %r15, %r2;
	@%p5 bra 	$L__BB0_10;
	mul.wide.u32 	%rd14, %r15, 16;
	add.s64 	%rd13, %rd1, %rd14;
	// begin inline asm
	ld.global.nc.v4.u32 {%r115,%r116,%r117,%r118}, [%rd13];
	// end inline asm
	add.s32 	%r119, %r115, -1640531535;
	xor.b32  	%r120, %r119, %r251;
	shf.l.wrap.b32 	%r121, %r120, %r120, 7;
	mul.lo.s32 	%r122, %r121, -2048144789;
	add.s32 	%r123, %r116, -1640531535;
	xor.b32  	%r124, %r122, %r123;
	shf.l.wrap.b32 	%r125, %r124, %r124, 7;
	mul.lo.s32 	%r126, %r125, -2048144789;
	add.s32 	%r127, %r117, -1640531535;
	xor.b32  	%r128, %r126, %r127;
	shf.l.wrap.b32 	%r129, %r128, %r128, 7;
	mul.lo.s32 	%r130, %r129, -2048144789;
	add.s32 	%r131, %r118, -1640531535;
	xor.b32  	%r132, %r130, %r131;
	shf.l.wrap.b32 	%r133, %r132, %r132, 7;
	mul.lo.s32 	%r251, %r133, -2048144789;
	add.s32 	%r17, %r15, %r5;
	setp.ge.u32 	%p6, %r17, %r2;
	@%p6 bra 	$L__BB0_10;
	mul.wide.u32 	%rd16, %r17, 16;
	add.s64 	%rd15, %rd1, %rd16;
	// begin inline asm
	ld.global.nc.v4.u32 {%r134,%r135,%r136,%r137}, [%rd15];
	// end inline asm
	add.s32 	%r138, %r134, -1640531535;
	xor.b32  	%r139, %r138, %r251;
	shf.l.wrap.b32 	%r140, %r139, %r139, 7;
	mul.lo.s32 	%r141, %r140, -2048144789;
	add.s32 	%r142, %r135, -1640531535;
	xor.b32  	%r143, %r141, %r142;
	shf.l.wrap.b32 	%r144, %r143, %r143, 7;
	mul.lo.s32 	%r145, %r144, -2048144789;
	add.s32 	%r146, %r136, -1640531535;
	xor.b32  	%r147, %r145, %r146;
	shf.l.wrap.b32 	%r148, %r147, %r147, 7;
	mul.lo.s32 	%r149, %r148, -2048144789;
	add.s32 	%r150, %r137, -1640531535;
	xor.b32  	%r151, %r149, %r150;
	shf.l.wrap.b32 	%r152, %r151, %r151, 7;
	mul.lo.s32 	%r251, %r152, -2048144789;
	add.s32 	%r19, %r17, %r5;
	setp.ge.u32 	%p7, %r19, %r2;
	@%p7 bra 	$L__BB0_10;
	mul.wide.u32 	%rd18, %r19, 16;
	add.s64 	%rd17, %rd1, %rd18;
	// begin inline asm
	ld.global.nc.v4.u32 {%r153,%r154,%r155,%r156}, [%rd17];
	// end inline asm
	add.s32 	%r157, %r153, -1640531535;
	xor.b32  	%r158, %r157, %r251;
	shf.l.wrap.b32 	%r159, %r158, %r158, 7;
	mul.lo.s32 	%r160, %r159, -2048144789;
	add.s32 	%r161, %r154, -1640531535;
	xor.b32  	%r162, %r160, %r161;
	shf.l.wrap.b32 	%r163, %r162, %r162, 7;
	mul.lo.s32 	%r164, %r163, -2048144789;
	add.s32 	%r165, %r155, -1640531535;
	xor.b32  	%r166, %r164, %r165;
	shf.l.wrap.b32 	%r167, %r166, %r166, 7;
	mul.lo.s32 	%r168, %r167, -2048144789;
	add.s32 	%r169, %r156, -1640531535;
	xor.b32  	%r170, %r168, %r169;
	shf.l.wrap.b32 	%r171, %r170, %r170, 7;
	mul.lo.s32 	%r251, %r171, -2048144789;
	add.s32 	%r21, %r19, %r5;
	setp.ge.u32 	%p8, %r21, %r2;
	@%p8 bra 	$L__BB0_10;
	mul.wide.u32 	%rd20, %r21, 16;
	add.s64 	%rd19, %rd1, %rd20;
	// begin inline asm
	ld.global.nc.v4.u32 {%r172,%r173,%r174,%r175}, [%rd19];
	// end inline asm
	add.s32 	%r176, %r172, -1640531535;
	xor.b32  	%r177, %r176, %r251;
	shf.l.wrap.b32 	%r178, %r177, %r177, 7;
	mul.lo.s32 	%r179, %r178, -2048144789;
	add.s32 	%r180, %r173, -1640531535;
	xor.b32  	%r181, %r179, %r180;
	shf.l.wrap.b32 	%r182, %r181, %r181, 7;
	mul.lo.s32 	%r183, %r182, -2048144789;
	add.s32 	%r184, %r174, -1640531535;
	xor.b32  	%r185, %r183, %r184;
	shf.l.wrap.b32 	%r186, %r185, %r185, 7;
	mul.lo.s32 	%r187, %r186, -2048144789;
	add.s32 	%r188, %r175, -1640531535;
	xor.b32  	%r189, %r187, %r188;
	shf.l.wrap.b32 	%r190, %r189, %r189, 7;
	mul.lo.s32 	%r251, %r190, -2048144789;
	add.s32 	%r249, %r21, %r5;
	setp.lt.u32 	%p9, %r249, %r2;
	@%p9 bra 	$L__BB0_2;
$L__BB0_10:
	shfl.sync.down.b32	%r191|%p10, %r251, 16, 31, -1;
	add.s32 	%r192, %r191, -1640531535;
	xor.b32  	%r193, %r192, %r251;
	shf.l.wrap.b32 	%r194, %r193, %r193, 7;
	mul.lo.s32 	%r195, %r194, -2048144789;
	shfl.sync.down.b32	%r196|%p11, %r195, 8, 31, -1;
	add.s32 	%r197, %r196, -1640531535;
	xor.b32  	%r198, %r197, %r195;
	shf.l.wrap.b32 	%r199, %r198, %r198, 7;
	mul.lo.s32 	%r200, %r199, -2048144789;
	shfl.sync.down.b32	%r201|%p12, %r200, 4, 31, -1;
	add.s32 	%r202, %r201, -1640531535;
	xor.b32  	%r203, %r202, %r200;
	shf.l.wrap.b32 	%r204, %r203, %r203, 7;
	mul.lo.s32 	%r205, %r204, -2048144789;
	shfl.sync.down.b32	%r206|%p13, %r205, 2, 31, -1;
	add.s32 	%r207, %r206, -1640531535;
	xor.b32  	%r208, %r207, %r205;
	shf.l.wrap.b32 	%r209, %r208, %r208, 7;
	mul.lo.s32 	%r210, %r209, -2048144789;
	shfl.sync.down.b32	%r211|%p14, %r210, 1, 31, -1;
	add.s32 	%r212, %r211, -1640531535;
	xor.b32  	%r25, %r212, %r210;
	and.b32  	%r26, %r3, 31;
	setp.ne.s32 	%p15, %r26, 0;
	@%p15 bra 	$L__BB0_12;
	shf.l.wrap.b32 	%r213, %r25, %r25, 7;
	mul.lo.s32 	%r214, %r213, -2048144789;
	shr.u32 	%r215, %r3, 3;
	mov.u32 	%r216, _ZZ15blockReduceHashjE11warpResults;
	add.s32 	%r217, %r216, %r215;
	st.shared.u32 	[%r217], %r214;
$L__BB0_12:
	bar.sync 	0;
	setp.gt.u32 	%p16, %r3, 31;
	@%p16 bra 	$L__BB0_17;
	mov.u32 	%r219, %ntid.x;
	add.s32 	%r220, %r219, 31;
	shr.u32 	%r221, %r220, 5;
	setp.ge.u32 	%p17, %r26, %r221;
	mov.b32 	%r252, 0;
	@%p17 bra 	$L__BB0_15;
	shl.b32 	%r222, %r26, 2;
	mov.u32 	%r223, _ZZ15blockReduceHashjE11warpResults;
	add.s32 	%r224, %r223, %r222;
	ld.shared.u32 	%r252, [%r224];
$L__BB0_15:
	shfl.sync.down.b32	%r225|%p18, %r252, 16, 31, -1;
	add.s32 	%r226, %r225, -1640531535;
	xor.b32  	%r227, %r226, %r252;
	shf.l.wrap.b32 	%r228, %r227, %r227, 7;
	mul.lo.s32 	%r229, %r228, -2048144789;
	shfl.sync.down.b32	%r230|%p19, %r229, 8, 31, -1;
	add.s32 	%r231, %r230, -1640531535;
	xor.b32  	%r232, %r231, %r229;
	shf.l.wrap.b32 	%r233, %r232, %r232, 7;
	mul.lo.s32 	%r234, %r233, -2048144789;
	shfl.sync.down.b32	%r235|%p20, %r234, 4, 31, -1;
	add.s32 	%r236, %r235, -1640531535;
	xor.b32  	%r237, %r236, %r234;
	shf.l.wrap.b32 	%r238, %r237, %r237, 7;
	mul.lo.s32 	%r239, %r238, -2048144789;
	shfl.sync.down.b32	%r240|%p21, %r239, 2, 31, -1;
	add.s32 	%r241, %r240, -1640531535;
	xor.b32  	%r242, %r241, %r239;
	shf.l.wrap.b32 	%r243, %r242, %r242, 7;
	mul.lo.s32 	%r244, %r243, -2048144789;
	shfl.sync.down.b32	%r245|%p22, %r244, 1, 31, -1;
	add.s32 	%r246, %r245, -1640531535;
	xor.b32  	%r29, %r246, %r244;
	setp.ne.s32 	%p23, %r3, 0;
	@%p23 bra 	$L__BB0_17;
	shf.l.wrap.b32 	%r247, %r29, %r29, 7;
	mul.lo.s32 	%r248, %r247, -2048144789;
	cvta.to.global.u64 	%rd21, %rd2;
	mul.wide.u32 	%rd22, %r1, 4;
	add.s64 	%rd23, %rd21, %rd22;
	st.global.u32 	[%rd23], %r248;
$L__BB0_17:
	ret;

}
	// .globl	_Z19final_reduce_kernelPKjPjm
.visible .entry _Z19final_reduce_kernelPKjPjm(
	.param .u64 .ptr .align 1 _Z19final_reduce_kernelPKjPjm_param_0,
	.param .u64 .ptr .align 1 _Z19final_reduce_kernelPKjPjm_param_1,
	.param .u64 _Z19final_reduce_kernelPKjPjm_param_2
)
{
	.reg .pred 	%p<17>;
	.reg .b32 	%r<80>;
	.reg .b64 	%rd<12>;

	ld.param.u64 	%rd5, [_Z19final_reduce_kernelPKjPjm_param_0];
	ld.param.u64 	%rd6, [_Z19final_reduce_kernelPKjPjm_param_1];
	ld.param.u64 	%rd7, [_Z19final_reduce_kernelPKjPjm_param_2];
	mov.u32 	%r1, %tid.x;
	mov.u32 	%r2, %ntid.x;
	cvt.u64.u32 	%rd11, %r1;
	setp.le.u64 	%p1, %rd7, %rd11;
	mov.b32 	%r78, 0;
	@%p1 bra 	$L__BB1_3;
	cvta.to.global.u64 	%rd2, %rd5;
	mov.b32 	%r78, 0;
	mov.u32 	%r76, %r1;
$L__BB1_2:
	shl.b64 	%rd8, %rd11, 2;
	add.s64 	%rd9, %rd2, %rd8;
	ld.global.nc.u32 	%r15, [%rd9];
	add.s32 	%r16, %r15, -1640531535;
	xor.b32  	%r17, %r16, %r78;
	shf.l.wrap.b32 	%r18, %r17, %r17, 7;
	mul.lo.s32 	%r78, %r18, -2048144789;
	add.s32 	%r76, %r76, %r2;
	cvt.u64.u32 	%rd11, %r76;
	setp.gt.u64 	%p2, %rd7, %rd11;
	@%p2 bra 	$L__BB1_2;
$L__BB1_3:
	shfl.sync.down.b32	%r19|%p3, %r78, 16, 31, -1;
	add.s32 	%r20, %r19, -1640531535;
	xor.b32  	%r21, %r20, %r78;
	shf.l.wrap.b32 	%r22, %r21, %r21, 7;
	mul.lo.s32 	%r23, %r22, -2048144789;
	shfl.sync.down.b32	%r24|%p4, %r23, 8, 31, -1;
	add.s32 	%r25, %r24, -1640531535;
	xor.b32  	%r26, %r25, %r23;
	shf.l.wrap.b32 	%r27, %r26, %r26, 7;
	mul.lo.s32 	%r28, %r27, -2048144789;
	shfl.sync.down.b32	%r29|%p5, %r28, 4, 31, -1;
	add.s32 	%r30, %r29, -1640531535;
	xor.b32  	%r31, %r30, %r28;
	shf.l.wrap.b32 	%r32, %r31, %r31, 7;
	mul.lo.s32 	%r33, %r32, -2048144789;
	shfl.sync.down.b32	%r34|%p6, %r33, 2, 31, -1;
	add.s32 	%r35, %r34, -1640531535;
	xor.b32  	%r36, %r35, %r33;
	shf.l.wrap.b32 	%r37, %r36, %r36, 7;
	mul.lo.s32 	%r38, %r37, -2048144789;
	shfl.sync.down.b32	%r39|%p7, %r38, 1, 31, -1;
	add.s32 	%r40, %r39, -1640531535;
	xor.b32  	%r8, %r40, %r38;
	and.b32  	%r9, %r1, 31;
	setp.ne.s32 	%p8, %r9, 0;
	@%p8 bra 	$L__BB1_5;
	shf.l.wrap.b32 	%r41, %r8, %r8, 7;
	mul.lo.s32 	%r42, %r41, -2048144789;
	shr.u32 	%r43, %r1, 3;
	mov.u32 	%r44, _ZZ15blockReduceHashjE11warpResults;
	add.s32 	%r45, %r44, %r43;
	st.shared.u32 	[%r45], %r42;
$L__BB1_5:
	bar.sync 	0;
	setp.gt.u32 	%p9, %r1, 31;
	@%p9 bra 	$L__BB1_10;
	add.s32 	%r47, %r2, 31;
	shr.u32 	%r48, %r47, 5;
	setp.ge.u32 	%p10, %r9, %r48;
	mov.b32 	%r79, 0;
	@%p10 bra 	$L__BB1_8;
	shl.b32 	%r49, %r9, 2;
	mov.u32 	%r50, _ZZ15blockReduceHashjE11warpResults;
	add.s32 	%r51, %r50, %r49;
	ld.shared.u32 	%r79, [%r51];
$L__BB1_8:
	shfl.sync.down.b32	%r52|%p11, %r79, 16, 31, -1;
	add.s32 	%r53, %r52, -1640531535;
	xor.b32  	%r54, %r53, %r79;
	shf.l.wrap.b32 	%r55, %r54, %r54, 7;
	mul.lo.s32 	%r56, %r55, -2048144789;
	shfl.sync.down.b32	%r57|%p12, %r56, 8, 31, -1;
	add.s32 	%r58, %r57, -1640531535;
	xor.b32  	%r59, %r58, %r56;
	shf.l.wrap.b32 	%r60, %r59, %r59, 7;
	mul.lo.s32 	%r61, %r60, -2048144789;
	shfl.sync.down.b32	%r62|%p13, %r61, 4, 31, -1;
	add.s32 	%r63, %r62, -1640531535;
	xor.b32  	%r64, %r63, %r61;
	shf.l.wrap.b32 	%r65, %r64, %r64, 7;
	mul.lo.s32 	%r66, %r65, -2048144789;
	shfl.sync.down.b32	%r67|%p14, %r66, 2, 31, -1;
	add.s32 	%r68, %r67, -1640531535;
	xor.b32  	%r69, %r68, %r66;
	shf.l.wrap.b32 	%r70, %r69, %r69, 7;
	mul.lo.s32 	%r71, %r70, -2048144789;
	shfl.sync.down.b32	%r72|%p15, %r71, 1, 31, -1;
	add.s32 	%r73, %r72, -1640531535;
	xor.b32  	%r12, %r73, %r71;
	setp.ne.s32 	%p16, %r1, 0;
	@%p16 bra 	$L__BB1_10;
	shf.l.wrap.b32 	%r74, %r12, %r12, 7;
	mul.lo.s32 	%r75, %r74, -2048144789;
	cvta.to.global.u64 	%rd10, %rd6;
	st.global.u32 	[%rd10], %r75;
$L__BB1_10:
	ret;

}


// ===== COMPILED SASS (sm_100) =====

	.target	sm_100

	.elftype	@"ET_EXEC"


//--------------------- .note.nv.tkinfo           --------------------------
	.section	.note.nv.tkinfo,"",@"SHT_NOTE"
	.sectionflags	@"SHF_NOTE_NV_TKINFO"
	.tkinfo
        /*0018*/ 	.word	0x00000002
        /*0030*/ 	.string	""
        /*0030*/ 	.string	"ptxas"
        /*0030*/ 	.string	"Cuda compilation tools, release 13.0, V13.0.88"
        /*0030*/ 	.string	"Build cuda_13.0.r13.0/compiler.36424714_0"
        /*0030*/ 	.string	"-arch sm_100 -m 64 "



//--------------------- .note.nv.cuinfo           --------------------------
	.section	.note.nv.cuinfo,"",@"SHT_NOTE"
	.sectionflags	@"SHF_NOTE_NV_CUINFO"
        /*0018*/ 	.short	0x0002
        /*001a*/ 	.short	0x0064
        /*001c*/ 	.short	0x0082
	.zero		2


//--------------------- .nv.info                  --------------------------
	.section	.nv.info,"",@"SHT_CUDA_INFO"
	.align	4


	//----- nvinfo : EIATTR_REGCOUNT
	.align		4
        /*0000*/ 	.byte	0x04, 0x2f
        /*0002*/ 	.short	(.L_1 - .L_0)
	.align		4
.L_0:
        /*0004*/ 	.word	index@(_Z17big_reduce_kernelPKjPjm)
        /*0008*/ 	.word	0x00000010


	//----- nvinfo : EIATTR_FRAME_SIZE
	.align		4
.L_1:
        /*000c*/ 	.byte	0x04, 0x11
        /*000e*/ 	.short	(.L_3 - .L_2)
	.align		4
.L_2:
        /*0010*/ 	.word	index@(_Z17big_reduce_kernelPKjPjm)
        /*0014*/ 	.word	0x00000000


	//----- nvinfo : EIATTR_REGCOUNT
	.align		4
.L_3:
        /*0018*/ 	.byte	0x04, 0x2f
        /*001a*/ 	.short	(.L_5 - .L_4)
	.align		4
.L_4:
        /*001c*/ 	.word	index@(_Z19final_reduce_kernelPKjPjm)
        /*0020*/ 	.word	0x0000000b


	//----- nvinfo : EIATTR_FRAME_SIZE
	.align		4
.L_5:
        /*0024*/ 	.byte	0x04, 0x11
        /*0026*/ 	.short	(.L_7 - .L_6)
	.align		4
.L_6:
        /*0028*/ 	.word	index@(_Z19final_reduce_kernelPKjPjm)
        /*002c*/ 	.word	0x00000000


	//----- nvinfo : EIATTR_MIN_STACK_SIZE
	.align		4
.L_7:
        /*0030*/ 	.byte	0x04, 0x12
        /*0032*/ 	.short	(.L_9 - .L_8)
	.align		4
.L_8:
        /*0034*/ 	.word	index@(_Z19final_reduce_kernelPKjPjm)
        /*0038*/ 	.word	0x00000000


	//----- nvinfo : EIATTR_MIN_STACK_SIZE
	.align		4
.L_9:
        /*003c*/ 	.byte	0x04, 0x12
        /*003e*/ 	.short	(.L_11 - .L_10)
	.align		4
.L_10:
        /*0040*/ 	.word	index@(_Z17big_reduce_kernelPKjPjm)
        /*0044*/ 	.word	0x00000000
.L_11:


//--------------------- .nv.compat                --------------------------
	.section	.nv.compat,"",@"SHT_CUDA_COMPAT_INFO"
	.align	4
        /*0000*/ 	.byte	0x02, 0x09, 0x00, 0x00, 0x02, 0x02, 0x01, 0x00, 0x02, 0x05, 0x05, 0x00, 0x03, 0x07, 0x01, 0x01
        /*0010*/ 	.byte	0x02, 0x03, 0x00, 0x00, 0x02, 0x06, 0x01, 0x00, 0x04, 0x0b, 0x08, 0x00, 0x09, 0x00, 0x00, 0x00
        /*0020*/ 	.byte	0x00, 0x00, 0x00, 0x00


//--------------------- .nv.info._Z19final_reduce_kernelPKjPjm --------------------------
	.section	.nv.info._Z19final_reduce_kernelPKjPjm,"",@"SHT_CUDA_INFO"
	.sectionflags	@""
	.align	4


	//----- nvinfo : EIATTR_CUDA_API_VERSION
	.align		4
        /*0000*/ 	.byte	0x04, 0x37
        /*0002*/ 	.short	(.L_13 - .L_12)
.L_12:
        /*0004*/ 	.word	0x00000082


	//----- nvinfo : EIATTR_KPARAM_INFO
	.align		4
.L_13:
        /*0008*/ 	.byte	0x04, 0x17
        /*000a*/ 	.short	(.L_15 - .L_14)
.L_14:
        /*000c*/ 	.word	0x00000000
        /*0010*/ 	.short	0x0002
        /*0012*/ 	.short	0x0010
        /*0014*/ 	.byte	0x00, 0xf0, 0x21, 0x00


	//----- nvinfo : EIATTR_KPARAM_INFO
	.align		4
.L_15:
        /*0018*/ 	.byte	0x04, 0x17
        /*001a*/ 	.short	(.L_17 - .L_16)
.L_16:
        /*001c*/ 	.word	0x00000000
        /*0020*/ 	.short	0x0001
        /*0022*/ 	.short	0x0008
        /*0024*/ 	.byte	0x00, 0xf5, 0x21, 0x00


	//----- nvinfo : EIATTR_KPARAM_INFO
	.align		4
.L_17:
        /*0028*/ 	.byte	0x04, 0x17
        /*002a*/ 	.short	(.L_19 - .L_18)
.L_18:
        /*002c*/ 	.word	0x00000000
        /*0030*/ 	.short	0x0000
        /*0032*/ 	.short	0x0000
        /*0034*/ 	.byte	0x00, 0xf5, 0x21, 0x00


	//----- nvinfo : EIATTR_SPARSE_MMA_MASK
	.align		4
.L_19:
        /*0038*/ 	.byte	0x03, 0x50
        /*003a*/ 	.short	0x0000


	//----- nvinfo : EIATTR_MAXREG_COUNT
	.align		4
        /*003c*/ 	.byte	0x03, 0x1b
        /*003e*/ 	.short	0x00ff


	//----- nvinfo : EIATTR_NUM_BARRIERS
	.align		4
        /*0040*/ 	.byte	0x02, 0x4c
        /*0042*/ 	.byte	0x01
	.zero		1


	//----- nvinfo : EIATTR_MERCURY_ISA_VERSION
	.align		4
        /*0044*/ 	.byte	0x03, 0x5f
        /*0046*/ 	.short	0x0101


	//----- nvinfo : EIATTR_COOP_GROUP_MASK_REGIDS
	.align		4
        /*0048*/ 	.byte	0x04, 0x29
        /*004a*/ 	.short	(.L_21 - .L_20)


	//   ....[0]....
.L_20:
        /*004c*/ 	.word	0xffffffff


	//   ....[1]....
        /*0050*/ 	.word	0xffffffff


	//   ....[2]....
        /*0054*/ 	.word	0xffffffff


	//   ....[3]....
        /*0058*/ 	.word	0xffffffff


	//   ....[4]....
        /*005c*/ 	.word	0xffffffff


	//   ....[5]....
        /*0060*/ 	.word	0xffffffff


	//   ....[6]....
        /*0064*/ 	.word	0xffffffff


	//   ....[7]....
        /*0068*/ 	.word	0xffffffff


	//   ....[8]....
        /*006c*/ 	.word	0xffffffff


	//   ....[9]....
        /*0070*/ 	.word	0xffffffff


	//----- nvinfo : EIATTR_COOP_GROUP_INSTR_OFFSETS
	.align		4
.L_21:
        /*0074*/ 	.byte	0x04, 0x28
        /*0076*/ 	.short	(.L_23 - .L_22)


	//   ....[0]....
.L_22:
        /*0078*/ 	.word	0x000001c0


	//   ....[1]....
        /*007c*/ 	.word	0x00000240


	//   ....[2]....
        /*0080*/ 	.word	0x00000290


	//   ....[3]....
        /*0084*/ 	.word	0x000002e0


	//   ....[4]....
        /*0088*/ 	.word	0x00000330


	//   ....[5]....
        /*008c*/ 	.word	0x00000480


	//   ....[6]....
        /*0090*/ 	.word	0x000004d0


	//   ....[7]....
        /*0094*/ 	.word	0x00000520


	//   ....[8]....
        /*0098*/ 	.word	0x00000570


	//   ....[9]....
        /*009c*/ 	.word	0x000005c0


	//----- nvinfo : EIATTR_VRC_CTA_INIT_COUNT
	.align		4
.L_23:
        /*00a0*/ 	.byte	0x02, 0x4a
	.zero		1
	.zero		1


	//----- nvinfo : EIATTR_EXIT_INSTR_OFFSETS
	.align		4
        /*00a4*/ 	.byte	0x04, 0x1c
        /*00a6*/ 	.short	(.L_25 - .L_24)


	//   ....[0]....
.L_24:
        /*00a8*/ 	.word	0x000003d0


	//   ....[1]....
        /*00ac*/ 	.word	0x000005d0


	//   ....[2]....
        /*00b0*/ 	.word	0x00000640


	//----- nvinfo : EIATTR_CRS_STACK_SIZE
	.align		4
.L_25:
        /*00b4*/ 	.byte	0x04, 0x1e
        /*00b6*/ 	.short	(.L_27 - .L_26)
.L_26:
        /*00b8*/ 	.word	0x00000000


	//----- nvinfo : EIATTR_CBANK_PARAM_SIZE
	.align		4
.L_27:
        /*00bc*/ 	.byte	0x03, 0x19
        /*00be*/ 	.short	0x0018


	//----- nvinfo : EIATTR_PARAM_CBANK
	.align		4
        /*00c0*/ 	.byte	0x04, 0x0a
        /*00c2*/ 	.short	(.L_29 - .L_28)
	.align		4
.L_28:
        /*00c4*/ 	.word	index@(.nv.constant0._Z19final_reduce_kernelPKjPjm)
        /*00c8*/ 	.short	0x0380
        /*00ca*/ 	.short	0x0018


	//----- nvinfo : EIATTR_SW_WAR
	.align		4
.L_29:
        /*00cc*/ 	.byte	0x04, 0x36
        /*00ce*/ 	.short	(.L_31 - .L_30)
.L_30:
        /*00d0*/ 	.word	0x00000008
.L_31:


//--------------------- .nv.info._Z17big_reduce_kernelPKjPjm --------------------------
	.section	.nv.info._Z17big_reduce_kernelPKjPjm,"",@"SHT_CUDA_INFO"
	.sectionflags	@""
	.align	4


	//----- nvinfo : EIATTR_CUDA_API_VERSION
	.align		4
        /*0000*/ 	.byte	0x04, 0x37
        /*0002*/ 	.short	(.L_33 - .L_32)
.L_32:
        /*0004*/ 	.word	0x00000082


	//----- nvinfo : EIATTR_KPARAM_INFO
	.align		4
.L_33:
        /*0008*/ 	.byte	0x04, 0x17
        /*000a*/ 	.short	(.L_35 - .L_34)
.L_34:
        /*000c*/ 	.word	0x00000000
        /*0010*/ 	.short	0x0002
        /*0012*/ 	.short	0x0010
        /*0014*/ 	.byte	0x00, 0xf0, 0x21, 0x00


	//----- nvinfo : EIATTR_KPARAM_INFO
	.align		4
.L_35:
        /*0018*/ 	.byte	0x04, 0x17
        /*001a*/ 	.short	(.L_37 - .L_36)
.L_36:
        /*001c*/ 	.word	0x00000000
        /*0020*/ 	.short	0x0001
        /*0022*/ 	.short	0x0008
        /*0024*/ 	.byte	0x00, 0xf5, 0x21, 0x00


	//----- nvinfo : EIATTR_KPARAM_INFO
	.align		4
.L_37:
        /*0028*/ 	.byte	0x04, 0x17
        /*002a*/ 	.short	(.L_39 - .L_38)
.L_38:
        /*002c*/ 	.word	0x00000000
        /*0030*/ 	.short	0x0000
        /*0032*/ 	.short	0x0000
        /*0034*/ 	.byte	0x00, 0xf5, 0x21, 0x00


	//----- nvinfo : EIATTR_SPARSE_MMA_MASK
	.align		4
.L_39:
        /*0038*/ 	.byte	0x03, 0x50
        /*003a*/ 	.short	0x0000


	//----- nvinfo : EIATTR_MAXREG_COUNT
	.align		4
        /*003c*/ 	.byte	0x03, 0x1b
        /*003e*/ 	.short	0x00ff


	//----- nvinfo : EIATTR_NUM_BARRIERS
	.align		4
        /*0040*/ 	.byte	0x02, 0x4c
        /*0042*/ 	.byte	0x01
	.zero		1


	//----- nvinfo : EIATTR_MERCURY_ISA_VERSION
	.align		4
        /*0044*/ 	.byte	0x03, 0x5f
        /*0046*/ 	.short	0x0101


	//----- nvinfo : EIATTR_COOP_GROUP_MASK_REGIDS
	.align		4
        /*0048*/ 	.byte	0x04, 0x29
        /*004a*/ 	.short	(.L_41 - .L_40)


	//   ....[0]....
.L_40:
        /*004c*/ 	.word	0xffffffff


	//   ....[1]....
        /*0050*/ 	.word	0xffffffff


	//   ....[2]....
        /*0054*/ 	.word	0xffffffff


	//   ....[3]....
        /*0058*/ 	.word	0xffffffff


	//   ....[4]....
        /*005c*/ 	.word	0xffffffff


	//   ....[5]....
        /*0060*/ 	.word	0xffffffff


	//   ....[6]....
        /*0064*/ 	.word	0xffffffff


	//   ....[7]....
        /*0068*/ 	.word	0xffffffff


	//   ....[8]....
        /*006c*/ 	.word	0xffffffff


	//   ....[9]....
        /*0070*/ 	.word	0xffffffff


	//----- nvinfo : EIATTR_COOP_GROUP_INSTR_OFFSETS
	.align		4
.L_41:
        /*0074*/ 	.byte	0x04, 0x28
        /*0076*/ 	.short	(.L_43 - .L_42)


	//   ....[0]....
.L_42:
        /*0078*/ 	.word	0x00000cd0


	//   ....[1]....
        /*007c*/ 	.word	0x00000d30


	//   ....[2]....
        /*0080*/ 	.word	0x00000d80


	//   ....[3]....
        /*0084*/ 	.word	0x00000dd0


	//   ....[4]....
        /*0088*/ 	.word	0x00000e50


	//   ....[5]....
        /*008c*/ 	.word	0x00000fa0


	//   ....[6]....
        /*0090*/ 	.word	0x00000ff0


	//   ....[7]....
        /*0094*/ 	.word	0x00001040


	//   ....[8]....
        /*0098*/ 	.word	0x00001090


	//   ....[9]....
        /*009c*/ 	.word	0x000010e0


	//----- nvinfo : EIATTR_VRC_CTA_INIT_COUNT
	.align		4
.L_43:
        /*00a0*/ 	.byte	0x02, 0x4a
	.zero		1
	.zero		1


	//----- nvinfo : EIATTR_EXIT_INSTR_OFFSETS
	.align		4
        /*00a4*/ 	.byte	0x04, 0x1c
        /*00a6*/ 	.short	(.L_45 - .L_44)


	//   ....[0]....
.L_44:
        /*00a8*/ 	.word	0x00000ee0


	//   ....[1]....
        /*00ac*/ 	.word	0x000010f0


	//   ....[2]....
        /*00b0*/ 	.word	0x00001170


	//----- nvinfo : EIATTR_CRS_STACK_SIZE
	.align		4
.L_45:
        /*00b4*/ 	.byte	0x04, 0x1e
        /*00b6*/ 	.short	(.L_47 - .L_46)
.L_46:
        /*00b8*/ 	.word	0x00000000


	//----- nvinfo : EIATTR_CBANK_PARAM_SIZE
	.align		4
.L_47:
        /*00bc*/ 	.byte	0x03, 0x19
        /*00be*/ 	.short	0x0018


	//----- nvinfo : EIATTR_PARAM_CBANK
	.align		4
        /*00c0*/ 	.byte	0x04, 0x0a
        /*00c2*/ 	.short	(.L_49 - .L_48)
	.align		4
.L_48:
        /*00c4*/ 	.word	index@(.nv.constant0._Z17big_reduce_kernelPKjPjm)
        /*00c8*/ 	.short	0x0380
        /*00ca*/ 	.short	0x0018


	//----- nvinfo : EIATTR_SW_WAR
	.align		4
.L_49:
        /*00cc*/ 	.byte	0x04, 0x36
        /*00ce*/ 	.short	(.L_51 - .L_50)
.L_50:
        /*00d0*/ 	.word	0x00000008
.L_51:


//--------------------- .nv.callgraph             --------------------------
	.section	.nv.callgraph,"",@"SHT_CUDA_CALLGRAPH"
	.align	4
	.sectionentsize	8
	.align		4
        /*0000*/ 	.word	0x00000000
	.align		4
        /*0004*/ 	.word	0xffffffff
	.align		4
        /*0008*/ 	.word	0x00000000
	.align		4
        /*000c*/ 	.word	0xfffffffe
	.align		4
        /*0010*/ 	.word	0x00000000
	.align		4
        /*0014*/ 	.word	0xfffffffd
	.align		4
        /*0018*/ 	.word	0x00000000
	.align		4
        /*001c*/ 	.word	0xfffffffc


//--------------------- .text._Z19final_reduce_kernelPKjPjm --------------------------
	.section	.text._Z19final_reduce_kernelPKjPjm,"ax",@progbits
	.align	128
        .global         _Z19final_reduce_kernelPKjPjm
        .type           _Z19final_reduce_kernelPKjPjm,@function
        .size           _Z19final_reduce_kernelPKjPjm,(.L_x_8 - _Z19final_reduce_kernelPKjPjm)
        .other          _Z19final_reduce_kernelPKjPjm,@"STO_CUDA_ENTRY STV_DEFAULT"
_Z19final_reduce_kernelPKjPjm:
.text._Z19final_reduce_kernelPKjPjm:
[----:B------:R-:W-:Y:S01]  /*0000*/  LDC R1, c[0x0][0x37c] ;  /* 0x0000df00ff017b82 */ /* 0x000fe20000000800 */
[----:B------:R-:W0:Y:S01]  /*0010*/  S2R R0, SR_TID.X ;  /* 0x0000000000007919 */ /* 0x000e220000002100 */
[----:B------:R-:W0:Y:S01]  /*0020*/  LDCU.64 UR8, c[0x0][0x390] ;  /* 0x00007200ff0877ac */ /* 0x000e220008000a00 */
[----:B------:R-:W-:Y:S01]  /*0030*/  BSSY.RECONVERGENT B0, `(.L_x_0) ;  /* 0x0000018000007945 */ /* 0x000fe20003800200 */
[----:B------:R-:W-:Y:S01]  /*0040*/  IMAD.MOV.U32 R4, RZ, RZ, RZ ;  /* 0x000000ffff047224 */ /* 0x000fe200078e00ff */
[----:B------:R-:W1:Y:S01]  /*0050*/  LDCU.64 UR6, c[0x0][0x358] ;  /* 0x00006b00ff0677ac */ /* 0x000e620008000a00 */
[----:B------:R-:W2:Y:S01]  /*0060*/  LDCU UR5, c[0x0][0x360] ;  /* 0x00006c00ff0577ac */ /* 0x000ea20008000800 */
[----:B------:R-:W3:Y:S01]  /*0070*/  LDCU.64 UR10, c[0x0][0x380] ;  /* 0x00007000ff0a77ac */ /* 0x000ee20008000a00 */
[----:B0-----:R-:W-:-:S04]  /*0080*/  ISETP.GE.U32.AND P0, PT, R0, UR8, PT ;  /* 0x0000000800007c0c */ /* 0x001fc8000bf06070 */
[----:B------:R-:W-:-:S13]  /*0090*/  ISETP.GE.U32.AND.EX P0, PT, RZ, UR9, PT, P0 ;  /* 0x00000009ff007c0c */ /* 0x000fda000bf06100 */
[----:B-123--:R-:W-:Y:S05]  /*00a0*/  @P0 BRA `(.L_x_1) ;  /* 0x0000000000400947 */ /* 0x00efea0003800000 */
[--C-:B------:R-:W-:Y:S02]  /*00b0*/  IMAD.MOV.U32 R6, RZ, RZ, R0.reuse ;  /* 0x000000ffff067224 */ /* 0x100fe400078e0000 */
[----:B------:R-:W-:Y:S02]  /*00c0*/  IMAD.MOV.U32 R7, RZ, RZ, RZ ;  /* 0x000000ffff077224 */ /* 0x000fe400078e00ff */
[----:B------:R-:W-:Y:S02]  /*00d0*/  IMAD.MOV.U32 R4, RZ, RZ, RZ ;  /* 0x000000ffff047224 */ /* 0x000fe400078e00ff */
[----:B------:R-:W-:-:S07]  /*00e0*/  IMAD.MOV.U32 R5, RZ, RZ, R0 ;  /* 0x000000ffff057224 */ /* 0x000fce00078e0000 */
.L_x_2:
[----:B------:R-:W-:-:S04]  /*00f0*/  LEA R2, P0, R6, UR10, 0x2 ;  /* 0x0000000a06027c11 */ /* 0x000fc8000f8010ff */
[----:B------:R-:W-:-:S05]  /*0100*/  LEA.HI.X R3, R6, UR11, R7, 0x2, P0 ;  /* 0x0000000b06037c11 */ /* 0x000fca00080f1407 */
[----:B------:R-:W2:Y:S01]  /*0110*/  LDG.E.CONSTANT R2, desc[UR6][R2.64] ;  /* 0x0000000602027981 */ /* 0x000ea2000c1e9900 */
[----:B------:R-:W-:-:S05]  /*0120*/  VIADD R6, R5, UR5 ;  /* 0x0000000505067c36 */ /* 0x000fca0008000000 */
[----:B------:R-:W-:-:S04]  /*0130*/  ISETP.GE.U32.AND P0, PT, R6, UR8, PT ;  /* 0x0000000806007c0c */ /* 0x000fc8000bf06070 */
[----:B------:R-:W-:Y:S01]  /*0140*/  ISETP.GE.U32.AND.EX P0, PT, RZ, UR9, PT, P0 ;  /* 0x00000009ff007c0c */ /* 0x000fe2000bf06100 */
[----:B--2---:R-:W-:-:S05]  /*0150*/  VIADD R5, R2, 0x9e3779b1 ;  /* 0x9e3779b102057836 */ /* 0x004fca0000000000 */
[----:B------:R-:W-:-:S04]  /*0160*/  LOP3.LUT R5, R5, R4, RZ, 0x3c, !PT ;  /* 0x0000000405057212 */ /* 0x000fc800078e3cff */
[----:B------:R-:W-:Y:S01]  /*0170*/  SHF.L.W.U32.HI R4, R5, 0x7, R5 ;  /* 0x0000000705047819 */ /* 0x000fe20000010e05 */
[----:B------:R-:W-:-:S04]  /*0180*/  IMAD.MOV.U32 R5, RZ, RZ, R6 ;  /* 0x000000ffff057224 */ /* 0x000fc800078e0006 */
[----:B------:R-:W-:Y:S01]  /*0190*/  IMAD R4, R4, -0x7a143595, RZ ;  /* 0x85ebca6b04047824 */ /* 0x000fe200078e02ff */
[----:B------:R-:W-:Y:S06]  /*01a0*/  @!P0 BRA `(.L_x_2) ;  /* 0xfffffffc00d08947 */ /* 0x000fec000383ffff */
.L_x_1:
[----:B------:R-:W-:Y:S05]  /*01b0*/  BSYNC.RECONVERGENT B0 ;  /* 0x0000000000007941 */ /* 0x000fea0003800200 */
.L_x_0:
[----:B------:R-:W0:Y:S01]  /*01c0*/  SHFL.DOWN PT, R2, R4, 0x10, 0x1f ;  /* 0x0a001f0004027f89 */ /* 0x000e2200000e0000 */
[C---:B------:R-:W-:Y:S02]  /*01d0*/  LOP3.LUT P0, R6, R0.reuse, 0x1f, RZ, 0xc0, !PT ;  /* 0x0000001f00067812 */ /* 0x040fe4000780c0ff */
[----:B------:R-:W-:-:S11]  /*01e0*/  ISETP.GT.U32.AND P1, PT, R0, 0x1f, PT ;  /* 0x0000001f0000780c */ /* 0x000fd60003f24070 */
[----:B------:R-:W1:Y:S01]  /*01f0*/  @!P0 S2R R7, SR_CgaCtaId ;  /* 0x0000000000078919 */ /* 0x000e620000008800 */
[----:B0-----:R-:W-:-:S05]  /*0200*/  VIADD R3, R2, 0x9e3779b1 ;  /* 0x9e3779b102037836 */ /* 0x001fca0000000000 */
[----:B------:R-:W-:-:S04]  /*0210*/  LOP3.LUT R3, R3, R4, RZ, 0x3c, !PT ;  /* 0x0000000403037212 */ /* 0x000fc800078e3cff */
[----:B------:R-:W-:-:S05]  /*0220*/  SHF.L.W.U32.HI R3, R3, 0x7, R3 ;  /* 0x0000000703037819 */ /* 0x000fca0000010e03 */
[----:B------:R-:W-:-:S05]  /*0230*/  IMAD R3, R3, -0x7a143595, RZ ;  /* 0x85ebca6b03037824 */ /* 0x000fca00078e02ff */
[----:B------:R-:W0:Y:S02]  /*0240*/  SHFL.DOWN PT, R2, R3, 0x8, 0x1f ;  /* 0x09001f0003027f89 */ /* 0x000e2400000e0000 */
        /* <DEDUP_REMOVED lines=15> */
[----:B0-----:R-:W-:Y:S01]  /*0340*/  VIADD R3, R2, 0x9e3779b1 ;  /* 0x9e3779b102037836 */ /* 0x001fe20000000000 */
[----:B------:R-:W-:-:S04]  /*0350*/  @!P0 MOV R2, 0x400 ;  /* 0x0000040000028802 */ /* 0x000fc80000000f00 */
[----:B------:R-:W-:Y:S02]  /*0360*/  LOP3.LUT R8, R3, R4, RZ, 0x3c, !PT ;  /* 0x0000000403087212 */ /* 0x000fe400078e3cff */
[----:B-1----:R-:W-:Y:S02]  /*0370*/  @!P0 LEA R3, R7, R2, 0x18 ;  /* 0x0000000207038211 */ /* 0x002fe400078ec0ff */
[----:B------:R-:W-:Y:S02]  /*0380*/  @!P0 SHF.L.W.U32.HI R2, R8, 0x7, R8 ;  /* 0x0000000708028819 */ /* 0x000fe40000010e08 */
[----:B------:R-:W-:-:S03]  /*0390*/  @!P0 LEA.HI R3, R0, R3, RZ, 0x1d ;  /* 0x0000000300038211 */ /* 0x000fc600078fe8ff */
[----:B------:R-:W-:-:S05]  /*03a0*/  @!P0 IMAD R2, R2, -0x7a143595, RZ ;  /* 0x85ebca6b02028824 */ /* 0x000fca00078e02ff */
[----:B------:R0:W-:Y:S01]  /*03b0*/  @!P0 STS [R3], R2 ;  /* 0x0000000203008388 */ /* 0x0001e20000000800 */
[----:B------:R-:W-:Y:S06]  /*03c0*/  BAR.SYNC.DEFER_BLOCKING 0x0 ;  /* 0x0000000000007b1d */ /* 0x000fec0000010000 */
[----:B------:R-:W-:Y:S05]  /*03d0*/  @P1 EXIT ;  /* 0x000000000000194d */ /* 0x000fea0003800000 */
[----:B------:R-:W-:-:S04]  /*03e0*/  UIADD3 UR4, UPT, UPT, UR5, 0x1f, URZ ;  /* 0x0000001f05047890 */ /* 0x000fc8000fffe0ff */
[----:B------:R-:W-:-:S06]  /*03f0*/  USHF.R.U32.HI UR4, URZ, 0x5, UR4 ;  /* 0x00000005ff047899 */ /* 0x000fcc0008011604 */
[----:B------:R-:W-:-:S13]  /*0400*/  ISETP.GE.U32.AND P0, PT, R6, UR4, PT ;  /* 0x0000000406007c0c */ /* 0x000fda000bf06070 */
[----:B0-----:R-:W0:Y:S01]  /*0410*/  @!P0 S2R R3, SR_CgaCtaId ;  /* 0x0000000000038919 */ /* 0x001e220000008800 */
[----:B------:R-:W-:-:S04]  /*0420*/  @!P0 MOV R2, 0x400 ;  /* 0x0000040000028802 */ /* 0x000fc80000000f00 */
[----:B0-----:R-:W-:Y:S01]  /*0430*/  @!P0 LEA R3, R3, R2, 0x18 ;  /* 0x0000000203038211 */ /* 0x001fe200078ec0ff */
[----:B------:R-:W-:-:S04]  /*0440*/  IMAD.MOV.U32 R2, RZ, RZ, RZ ;  /* 0x000000ffff027224 */ /* 0x000fc800078e00ff */
[----:B------:R-:W-:-:S05]  /*0450*/  @!P0 IMAD R6, R6, 0x4, R3 ;  /* 0x0000000406068824 */ /* 0x000fca00078e0203 */
[----:B------:R-:W0:Y:S01]  /*0460*/  @!P0 LDS R2, [R6] ;  /* 0x0000000006028984 */ /* 0x000e220000000800 */
[----:B------:R-:W-:-:S03]  /*0470*/  ISETP.NE.AND P0, PT, R0, RZ, PT ;  /* 0x000000ff0000720c */ /* 0x000fc60003f05270 */
[----:B0-----:R-:W0:Y:S02]  /*0480*/  SHFL.DOWN PT, R3, R2, 0x10, 0x1f ;  /* 0x0a001f0002037f89 */ /* 0x001e2400000e0000 */
        /* <DEDUP_REMOVED lines=19> */
[----:B------:R0:W1:Y:S01]  /*05c0*/  SHFL.DOWN PT, R7, R6, 0x1, 0x1f ;  /* 0x08201f0006077f89 */ /* 0x00006200000e0000 */
[----:B------:R-:W-:Y:S05]  /*05d0*/  @P0 EXIT ;  /* 0x000000000000094d */ /* 0x000fea0003800000 */
[----:B------:R-:W2:Y:S01]  /*05e0*/  LDC.64 R2, c[0x0][0x388] ;  /* 0x0000e200ff027b82 */ /* 0x000ea20000000a00 */
[----:B-1----:R-:W-:-:S05]  /*05f0*/  VIADD R7, R7, 0x9e3779b1 ;  /* 0x9e3779b107077836 */ /* 0x002fca0000000000 */
[----:B------:R-:W-:-:S04]  /*0600*/  LOP3.LUT R7, R7, R6, RZ, 0x3c, !PT ;  /* 0x0000000607077212 */ /* 0x000fc800078e3cff */
[----:B------:R-:W-:-:S05]  /*0610*/  SHF.L.W.U32.HI R0, R7, 0x7, R7 ;  /* 0x0000000707007819 */ /* 0x000fca0000010e07 */
[----:B------:R-:W-:-:S05]  /*0620*/  IMAD R5, R0, -0x7a143595, RZ ;  /* 0x85ebca6b00057824 */ /* 0x000fca00078e02ff */
[----:B--2---:R-:W-:Y:S01]  /*0630*/  STG.E desc[UR6][R2.64], R5 ;  /* 0x0000000502007986 */ /* 0x004fe2000c101906 */
[----:B------:R-:W-:Y:S05]  /*0640*/  EXIT ;  /* 0x000000000000794d */ /* 0x000fea0003800000 */
.L_x_3:
[----:B------:R-:W-:-:S00]  /*0650*/  BRA `(.L_x_3) ;  /* 0xfffffffc00fc7947 */ /* 0x000fc0000383ffff */
[----:B------:R-:W-:-:S00]  /*0660*/  NOP ;  /* 0x0000000000007918 */ /* 0x000fc00000000000 */
        /* <DEDUP_REMOVED lines=9> */
.L_x_8:


//--------------------- .text._Z17big_reduce_kernelPKjPjm --------------------------
	.section	.text._Z17big_reduce_kernelPKjPjm,"ax",@progbits
	.align	128
        .global         _Z17big_reduce_kernelPKjPjm
        .type           _Z17big_reduce_kernelPKjPjm,@function
        .size           _Z17big_reduce_kernelPKjPjm,(.L_x_9 - _Z17big_reduce_kernelPKjPjm)
        .other          _Z17big_reduce_kernelPKjPjm,@"STO_CUDA_ENTRY STV_DEFAULT"
_Z17big_reduce_kernelPKjPjm:
.text._Z17big_reduce_kernelPKjPjm:
[----:B------:R-:W-:Y:S08]  /*0000*/  LDC R1, c[0x0][0x37c] ;  /* 0x0000df00ff017b82 */ /* 0x000ff00000000800 */
[----:B------:R-:W0:Y:S01]  /*0010*/  LDC R7, c[0x0][0x370] ;  /* 0x0000dc00ff077b82 */ /* 0x000e220000000800 */
[----:B------:R-:W1:Y:S01]  /*0020*/  LDCU.64 UR6, c[0x0][0x358] ;  /* 0x00006b00ff0677ac */ /* 0x000e620008000a00 */
[----:B------:R-:W-:Y:S06]  /*0030*/  BSSY.RECONVERGENT B0, `(.L_x_4) ;  /* 0x00000c9000007945 */ /* 0x000fec0003800200 */
[----:B------:R-:W2:Y:S01]  /*0040*/  LDC.64 R8, c[0x0][0x390] ;  /* 0x0000e400ff087b82 */ /* 0x000ea20000000a00 */
[----:B0-----:R-:W0:Y:S01]  /*0050*/  I2F.U32.RP R4, R7 ;  /* 0x0000000700047306 */ /* 0x001e220000209000 */
[----:B------:R-:W-:-:S02]  /*0060*/  ISETP.NE.U32.AND P2, PT, R7, RZ, PT ;  /* 0x000000ff0700720c */ /* 0x000fc40003f45070 */
[----:B--2---:R-:W-:Y:S01]  /*0070*/  SHF.R.U64 R6, R8, 0x2, R9 ;  /* 0x0000000208067819 */ /* 0x004fe20000001209 */
[----:B------:R-:W-:-:S04]  /*0080*/  IMAD.MOV.U32 R9, RZ, RZ, RZ ;  /* 0x000000ffff097224 */ /* 0x000fc800078e00ff */
[----:B0-----:R-:W0:Y:S02]  /*0090*/  MUFU.RCP R4, R4 ;  /* 0x0000000400047308 */ /* 0x001e240000001000 */
[----:B0-----:R-:W-:-:S06]  /*00a0*/  VIADD R2, R4, 0xffffffe ;  /* 0x0ffffffe04027836 */ /* 0x001fcc0000000000 */
[----:B------:R0:W2:Y:S02]  /*00b0*/  F2I.FTZ.U32.TRUNC.NTZ R3, R2 ;  /* 0x0000000200037305 */ /* 0x0000a4000021f000 */
[----:B0-----:R-:W-:Y:S02]  /*00c0*/  IMAD.MOV.U32 R2, RZ, RZ, RZ ;  /* 0x000000ffff027224 */ /* 0x001fe400078e00ff */
[----:B--2---:R-:W-:-:S04]  /*00d0*/  IMAD.MOV R0, RZ, RZ, -R3 ;  /* 0x000000ffff007224 */ /* 0x004fc800078e0a03 */
[----:B------:R-:W-:Y:S01]  /*00e0*/  IMAD R5, R0, R7, RZ ;  /* 0x0000000700057224 */ /* 0x000fe200078e02ff */
[----:B------:R-:W-:-:S03]  /*00f0*/  IADD3 R0, PT, PT, R7, -0x1, R6 ;  /* 0xffffffff07007810 */ /* 0x000fc60007ffe006 */
[----:B------:R-:W-:-:S06]  /*0100*/  IMAD.HI.U32 R3, R3, R5, R2 ;  /* 0x0000000503037227 */ /* 0x000fcc00078e0002 */
[----:B------:R-:W-:-:S04]  /*0110*/  IMAD.HI.U32 R5, R3, R0, RZ ;  /* 0x0000000003057227 */ /* 0x000fc800078e00ff */
[----:B------:R-:W-:-:S04]  /*0120*/  IMAD.MOV R3, RZ, RZ, -R5 ;  /* 0x000000ffff037224 */ /* 0x000fc800078e0a05 */
[----:B------:R-:W-:Y:S02]  /*0130*/  IMAD R2, R7, R3, R0 ;  /* 0x0000000307027224 */ /* 0x000fe400078e0200 */
[----:B------:R-:W0:Y:S03]  /*0140*/  S2R R0, SR_CTAID.X ;  /* 0x0000000000007919 */ /* 0x000e260000002500 */
[----:B------:R-:W-:Y:S01]  /*0150*/  ISETP.GE.U32.AND P0, PT, R2, R7, PT ;  /* 0x000000070200720c */ /* 0x000fe20003f06070 */
[----:B------:R-:W2:-:S12]  /*0160*/  S2R R3, SR_TID.X ;  /* 0x0000000000037919 */ /* 0x000e980000002100 */
[----:B------:R-:W-:Y:S02]  /*0170*/  @P0 IMAD.IADD R2, R2, 0x1, -R7 ;  /* 0x0000000102020824 */ /* 0x000fe400078e0a07 */
[----:B------:R-:W-:-:S03]  /*0180*/  @P0 VIADD R5, R5, 0x1 ;  /* 0x0000000105050836 */ /* 0x000fc60000000000 */
[----:B------:R-:W-:-:S13]  /*0190*/  ISETP.GE.U32.AND P1, PT, R2, R7, PT ;  /* 0x000000070200720c */ /* 0x000fda0003f26070 */
[----:B------:R-:W-:Y:S01]  /*01a0*/  @P1 VIADD R5, R5, 0x1 ;  /* 0x0000000105051836 */ /* 0x000fe20000000000 */
[----:B------:R-:W-:-:S05]  /*01b0*/  @!P2 LOP3.LUT R5, RZ, R7, RZ, 0x33, !PT ;  /* 0x00000007ff05a212 */ /* 0x000fca00078e33ff */
[CC--:B0-----:R-:W-:Y:S02]  /*01c0*/  IMAD R2, R5.reuse, R0.reuse, R5 ;  /* 0x0000000005027224 */ /* 0x0c1fe400078e0205 */
[----:B--2---:R-:W-:-:S03]  /*01d0*/  IMAD R13, R5, R0, R3 ;  /* 0x00000000050d7224 */ /* 0x004fc600078e0203 */
[----:B------:R-:W-:-:S04]  /*01e0*/  VIMNMX.U32 R2, PT, PT, R2, R6, PT ;  /* 0x0000000602027248 */ /* 0x000fc80003fe0000 */
[----:B------:R-:W-:-:S13]  /*01f0*/  ISETP.GE.U32.AND P0, PT, R13, R2, PT ;  /* 0x000000020d00720c */ /* 0x000fda0003f06070 */
[----:B-1----:R-:W-:Y:S05]  /*0200*/  @P0 BRA `(.L_x_5) ;  /* 0x0000000800ac0947 */ /* 0x002fea0003800000 */
[----:B------:R-:W0:Y:S01]  /*0210*/  LDC R8, c[0x0][0x360] ;  /* 0x0000d800ff087b82 */ /* 0x000e220000000800 */
[----:B------:R-:W-:-:S07]  /*0220*/  IMAD.MOV.U32 R9, RZ, RZ, RZ ;  /* 0x000000ffff097224 */ /* 0x000fce00078e00ff */
[----:B------:R-:W1:Y:S02]  /*0230*/  LDC.64 R10, c[0x0][0x380] ;  /* 0x0000e000ff0a7b82 */ /* 0x000e640000000a00 */
.L_x_6:
[----:B-1----:R-:W-:-:S06]  /*0240*/  IMAD.WIDE.U32 R4, R13, 0x10, R10 ;  /* 0x000000100d047825 */ /* 0x002fcc00078e000a */
[----:B------:R-:W2:Y:S01]  /*0250*/  LDG.E.128.CONSTANT R4, desc[UR6][R4.64] ;  /* 0x0000000604047981 */ /* 0x000ea2000c1e9d00 */
[----:B0-----:R-:W-:-:S05]  /*0260*/  IMAD.IADD R13, R8, 0x1, R13 ;  /* 0x00000001080d7824 */ /* 0x001fca00078e020d */
[----:B------:R-:W-:Y:S01]  /*0270*/  ISETP.GE.U32.AND P0, PT, R13, R2, PT ;  /* 0x000000020d00720c */ /* 0x000fe20003f06070 */
[----:B--2---:R-:W-:Y:S02]  /*0280*/  VIADD R12, R4, 0x9e3779b1 ;  /* 0x9e3779b1040c7836 */ /* 0x004fe40000000000 */
[----:B------:R-:W-:Y:S02]  /*0290*/  VIADD R6, R6, 0x9e3779b1 ;  /* 0x9e3779b106067836 */ /* 0x000fe40000000000 */
[----:B------:R-:W-:Y:S01]  /*02a0*/  VIADD R7, R7, 0x9e3779b1 ;  /* 0x9e3779b107077836 */ /* 0x000fe20000000000 */
[----:B------:R-:W-:Y:S02]  /*02b0*/  LOP3.LUT R12, R12, R9, RZ, 0x3c, !PT ;  /* 0x000000090c0c7212 */ /* 0x000fe400078e3cff */
[----:B------:R-:W-:Y:S02]  /*02c0*/  IADD3 R9, PT, PT, R5, -0x61c8864f, RZ ;  /* 0x9e3779b105097810 */ /* 0x000fe40007ffe0ff */
[----:B------:R-:W-:-:S05]  /*02d0*/  SHF.L.W.U32.HI R12, R12, 0x7, R12 ;  /* 0x000000070c0c7819 */ /* 0x000fca0000010e0c */
[----:B------:R-:W-:-:S05]  /*02e0*/  IMAD R12, R12, -0x7a143595, RZ ;  /* 0x85ebca6b0c0c7824 */ /* 0x000fca00078e02ff */
[----:B------:R-:W-:-:S04]  /*02f0*/  LOP3.LUT R9, R12, R9, RZ, 0x3c, !PT ;  /* 0x000000090c097212 */ /* 0x000fc800078e3cff */
[----:B------:R-:W-:-:S05]  /*0300*/  SHF.L.W.U32.HI R9, R9, 0x7, R9 ;  /* 0x0000000709097819 */ /* 0x000fca0000010e09 */
[----:B------:R-:W-:-:S05]  /*0310*/  IMAD R9, R9, -0x7a143595, RZ ;  /* 0x85ebca6b09097824 */ /* 0x000fca00078e02ff */
[----:B------:R-:W-:-:S04]  /*0320*/  LOP3.LUT R6, R9, R6, RZ, 0x3c, !PT ;  /* 0x0000000609067212 */ /* 0x000fc800078e3cff */
[----:B------:R-:W-:-:S05]  /*0330*/  SHF.L.W.U32.HI R6, R6, 0x7, R6 ;  /* 0x0000000706067819 */ /* 0x000fca0000010e06 */
[----:B------:R-:W-:-:S05]  /*0340*/  IMAD R6, R6, -0x7a143595, RZ ;  /* 0x85ebca6b06067824 */ /* 0x000fca00078e02ff */
[----:B------:R-:W-:-:S04]  /*0350*/  LOP3.LUT R6, R6, R7, RZ, 0x3c, !PT ;  /* 0x0000000706067212 */ /* 0x000fc800078e3cff */
[----:B------:R-:W-:-:S05]  /*0360*/  SHF.L.W.U32.HI R6, R6, 0x7, R6 ;  /* 0x0000000706067819 */ /* 0x000fca0000010e06 */
[----:B------:R-:W-:Y:S01]  /*0370*/  IMAD R9, R6, -0x7a143595, RZ ;  /* 0x85ebca6b06097824 */ /* 0x000fe200078e02ff */
[----:B------:R-:W-:Y:S06]  /*0380*/  @P0 BRA `(.L_x_5) ;  /* 0x00000008004c0947 */ /* 0x000fec0003800000 */
[----:B------:R-:W-:-:S06]  /*0390*/  IMAD.WIDE.U32 R4, R13, 0x10, R10 ;  /* 0x000000100d047825 */ /* 0x000fcc00078e000a */
[----:B------:R-:W2:Y:S01]  /*03a0*/  LDG.E.128.CONSTANT R4, desc[UR6][R4.64] ;  /* 0x0000000604047981 */ /* 0x000ea2000c1e9d00 */
[----:B------:R-:W-:-:S05]  /*03b0*/  IMAD.IADD R13, R13, 0x1, R8 ;  /* 0x000000010d0d7824 */ /* 0x000fca00078e0208 */
[----:B------:R-:W-:Y:S01]  /*03c0*/  ISETP.GE.U32.AND P0, PT, R13, R2, PT ;  /* 0x000000020d00720c */ /* 0x000fe20003f06070 */
[----:B--2---:R-:W-:Y:S02]  /*03d0*/  VIADD R12, R4, 0x9e3779b1 ;  /* 0x9e3779b1040c7836 */ /* 0x004fe40000000000 */
[----:B------:R-:W-:Y:S02]  /*03e0*/  VIADD R6, R6, 0x9e3779b1 ;  /* 0x9e3779b106067836 */ /* 0x000fe40000000000 */
[----:B------:R-:W-:Y:S01]  /*03f0*/  VIADD R7, R7, 0x9e3779b1 ;  /* 0x9e3779b107077836 */ /* 0x000fe20000000000 */
[----:B------:R-:W-:Y:S01]  /*0400*/  LOP3.LUT R12, R12, R9, RZ, 0x3c, !PT ;  /* 0x000000090c0c7212 */ /* 0x000fe200078e3cff */
[----:B------:R-:W-:-:S03]  /*0410*/  VIADD R9, R5, 0x9e3779b1 ;  /* 0x9e3779b105097836 */ /* 0x000fc60000000000 */
        /* <DEDUP_REMOVED lines=15> */
[----:B------:R-:W-:Y:S02]  /*0510*/  ISETP.GE.U32.AND P0, PT, R13, R2, PT ;  /* 0x000000020d00720c */ /* 0x000fe40003f06070 */
[----:B--2---:R-:W-:Y:S01]  /*0520*/  IADD3 R12, PT, PT, R4, -0x61c8864f, RZ ;  /* 0x9e3779b1040c7810 */ /* 0x004fe20007ffe0ff */
        /* <DEDUP_REMOVED lines=18> */
[----:B------:R-:W-:-:S04]  /*0650*/  IADD3 R13, PT, PT, R13, R8, RZ ;  /* 0x000000080d0d7210 */ /* 0x000fc80007ffe0ff */
        /* <DEDUP_REMOVED lines=43> */
[----:B--2---:R-:W-:Y:S01]  /*0910*/  VIADD R12, R4, 0x9e3779b1 ;  /* 0x9e3779b1040c7836 */ /* 0x004fe20000000000 */
[----:B------:R-:W-:Y:S01]  /*0920*/  IADD3 R7, PT, PT, R7, -0x61c8864f, RZ ;  /* 0x9e3779b107077810 */ /* 0x000fe20007ffe0ff */
[----:B------:R-:W-:-:S03]  /*0930*/  VIADD R6, R6, 0x9e3779b1 ;  /* 0x9e3779b106067836 */ /* 0x000fc60000000000 */
        /* <DEDUP_REMOVED lines=55> */
[----:B------:R-:W-:Y:S06]  /*0cb0*/  @!P0 BRA `(.L_x_6) ;  /* 0xfffffff400608947 */ /* 0x000fec000383ffff */
.L_x_5:
[----:B------:R-:W-:Y:S05]  /*0cc0*/  BSYNC.RECONVERGENT B0 ;  /* 0x0000000000007941 */ /* 0x000fea0003800200 */
.L_x_4:
[----:B------:R-:W0:Y:S01]  /*0cd0*/  SHFL.DOWN PT, R2, R9, 0x10, 0x1f ;  /* 0x0a001f0009027f89 */ /* 0x000e2200000e0000 */
[----:B------:R-:W-:Y:S01]  /*0ce0*/  ISETP.GT.U32.AND P1, PT, R3, 0x1f, PT ;  /* 0x0000001f0300780c */ /* 0x000fe20003f24070 */
        /* <DEDUP_REMOVED lines=16> */
[----:B------:R-:W-:-:S04]  /*0df0*/  LOP3.LUT P0, R6, R3, 0x1f, RZ, 0xc0, !PT ;  /* 0x0000001f03067812 */ /* 0x000fc8000780c0ff */
[----:B------:R-:W-:-:S04]  /*0e00*/  LOP3.LUT R7, R7, R4, RZ, 0x3c, !PT ;  /* 0x0000000407077212 */ /* 0x000fc800078e3cff */
[----:B------:R-:W-:-:S05]  /*0e10*/  SHF.L.W.U32.HI R7, R7, 0x7, R7 ;  /* 0x0000000707077819 */ /* 0x000fca0000010e07 */
[----:B------:R-:W-:Y:S01]  /*0e20*/  IMAD R7, R7, -0x7a143595, RZ ;  /* 0x85ebca6b07077824 */ /* 0x000fe200078e02ff */
[----:B------:R-:W0:Y:S01]  /*0e30*/  @!P0 S2R R8, SR_CgaCtaId ;  /* 0x0000000000088919 */ /* 0x000e220000008800 */
[----:B------:R-:W-:-:S03]  /*0e40*/  @!P0 MOV R5, 0x400 ;  /* 0x0000040000058802 */ /* 0x000fc60000000f00 */
[----:B------:R-:W1:Y:S02]  /*0e50*/  SHFL.DOWN PT, R2, R7, 0x1, 0x1f ;  /* 0x08201f0007027f89 */ /* 0x000e6400000e0000 */
[----:B-1----:R-:W-:Y:S01]  /*0e60*/  VIADD R2, R2, 0x9e3779b1 ;  /* 0x9e3779b102027836 */ /* 0x002fe20000000000 */
[----:B0-----:R-:W-:-:S04]  /*0e70*/  @!P0 LEA R4, R8, R5, 0x18 ;  /* 0x0000000508048211 */ /* 0x001fc800078ec0ff */
[----:B------:R-:W-:Y:S02]  /*0e80*/  LOP3.LUT R2, R2, R7, RZ, 0x3c, !PT ;  /* 0x0000000702027212 */ /* 0x000fe400078e3cff */
[----:B------:R-:W-:Y:S02]  /*0e90*/  @!P0 LEA.HI R5, R3, R4, RZ, 0x1d ;  /* 0x0000000403058211 */ /* 0x000fe400078fe8ff */
[----:B------:R-:W-:-:S05]  /*0ea0*/  @!P0 SHF.L.W.U32.HI R2, R2, 0x7, R2 ;  /* 0x0000000702028819 */ /* 0x000fca0000010e02 */
[----:B------:R-:W-:-:S05]  /*0eb0*/  @!P0 IMAD R2, R2, -0x7a143595, RZ ;  /* 0x85ebca6b02028824 */ /* 0x000fca00078e02ff */
[----:B------:R0:W-:Y:S01]  /*0ec0*/  @!P0 STS [R5], R2 ;  /* 0x0000000205008388 */ /* 0x0001e20000000800 */
[----:B------:R-:W-:Y:S06]  /*0ed0*/  BAR.SYNC.DEFER_BLOCKING 0x0 ;  /* 0x0000000000007b1d */ /* 0x000fec0000010000 */
[----:B------:R-:W-:Y:S05]  /*0ee0*/  @P1 EXIT ;  /* 0x000000000000194d */ /* 0x000fea0003800000 */
[----:B------:R-:W1:Y:S02]  /*0ef0*/  LDCU UR4, c[0x0][0x360] ;  /* 0x00006c00ff0477ac */ /* 0x000e640008000800 */
[----:B-1----:R-:W-:-:S04]  /*0f00*/  UIADD3 UR4, UPT, UPT, UR4, 0x1f, URZ ;  /* 0x0000001f04047890 */ /* 0x002fc8000fffe0ff */
[----:B------:R-:W-:-:S06]  /*0f10*/  USHF.R.U32.HI UR4, URZ, 0x5, UR4 ;  /* 0x00000005ff047899 */ /* 0x000fcc0008011604 */
[----:B------:R-:W-:-:S13]  /*0f20*/  ISETP.GE.U32.AND P0, PT, R6, UR4, PT ;  /* 0x0000000406007c0c */ /* 0x000fda000bf06070 */
[----:B0-----:R-:W0:Y:S01]  /*0f30*/  @!P0 S2R R5, SR_CgaCtaId ;  /* 0x0000000000058919 */ /* 0x001e220000008800 */
[----:B------:R-:W-:-:S04]  /*0f40*/  @!P0 MOV R2, 0x400 ;  /* 0x0000040000028802 */ /* 0x000fc80000000f00 */
[----:B0-----:R-:W-:Y:S01]  /*0f50*/  @!P0 LEA R5, R5, R2, 0x18 ;  /* 0x0000000205058211 */ /* 0x001fe200078ec0ff */
[----:B------:R-:W-:-:S04]  /*0f60*/  HFMA2 R2, -RZ, RZ, 0, 0 ;  /* 0x00000000ff027431 */ /* 0x000fc800000001ff */
        /* <DEDUP_REMOVED lines=29> */
[----:B0-----:R-:W-:Y:S02]  /*1140*/  IMAD R5, R4, -0x7a143595, RZ ;  /* 0x85ebca6b04057824 */ /* 0x001fe400078e02ff */
[----:B--2---:R-:W-:-:S05]  /*1150*/  IMAD.WIDE.U32 R2, R0, 0x4, R2 ;  /* 0x0000000400027825 */ /* 0x004fca00078e0002 */
[----:B------:R-:W-:Y:S01]  /*1160*/  STG.E desc[UR6][R2.64], R5 ;  /* 0x0000000502007986 */ /* 0x000fe2000c101906 */
[----:B------:R-:W-:Y:S05]  /*1170*/  EXIT ;  /* 0x000000000000794d */ /* 0x000fea0003800000 */
.L_x_7:
        /* <DEDUP_REMOVED lines=16> */
.L_x_9:


//--------------------- .nv.shared._Z19final_reduce_kernelPKjPjm --------------------------
	.section	.nv.shared._Z19final_reduce_kernelPKjPjm,"aw",@nobits
	.sectionflags	@""
	.align	4
.nv.shared._Z19final_reduce_kernelPKjPjm:
	.zero		1152


//--------------------- .nv.shared.reserved.0     --------------------------
	.section	.nv.shared.reserved.0,"aw",@nobits
	.weak		__nv_reservedSMEM_offset_0_alias
	.size		__nv_reservedSMEM_offset_0_alias, 0, 64
	.other		__nv_reservedSMEM_offset_0_alias,@"STO_CUDA_RESERVED_SHARED STV_DEFAULT"
__nv_reservedSMEM_offset_0_alias:
	.zero		0
	.zero		64


//--------------------- .nv.shared._Z17big_reduce_kernelPKjPjm --------------------------
	.section	.nv.shared._Z17big_reduce_kernelPKjPjm,"aw",@nobits
	.sectionflags	@""
	.align	4
.nv.shared._Z17big_reduce_kernelPKjPjm:
	.zero		1152


//--------------------- .nv.constant0._Z19final_reduce_kernelPKjPjm --------------------------
	.section	.nv.constant0._Z19final_reduce_kernelPKjPjm,"a",@progbits
	.sectionflags	@""
	.align	4
.nv.constant0._Z19final_reduce_kernelPKjPjm:
	.zero		920


//--------------------- .nv.constant0._Z17big_reduce_kernelPKjPjm --------------------------
	.section	.nv.constant0._Z17big_reduce_kernelPKjPjm,"a",@progbits
	.sectionflags	@""
	.align	4
.nv.constant0._Z17big_reduce_kernelPKjPjm:
	.zero		920


//--------------------- SYMBOLS --------------------------

	.type		.nv.reservedSmem.offset0,@object
	.size		.nv.reservedSmem.offset0,0x4
	.type		.nv.reservedSmem.cap,@object
	.size		.nv.reservedSmem.cap,0x4
